//
// Generated by NVIDIA NVVM Compiler
//
// Compiler Build ID: CL-36424714
// Cuda compilation tools, release 13.0, V13.0.88
// Based on NVVM 20.0.0
//

.version 9.0
.target sm_100
.address_size 64

	// .globl	_Z6kernelPfS_S_ii
.extern .func  (.param .b32 func_retval0) vprintf
(
	.param .b64 vprintf_param_0,
	.param .b64 vprintf_param_1
)
;
.global .align 1 .b8 $str[49] = {116, 104, 114, 101, 97, 100, 32, 121, 32, 109, 83, 101, 109, 97, 110, 116, 105, 99, 97, 91, 37, 105, 93, 91, 37, 105, 93, 58, 32, 37, 102, 32, 61, 32, 116, 97, 114, 103, 101, 116, 91, 37, 105, 93, 58, 32, 37, 102};
.global .align 1 .b8 $str$1[5] = {104, 111, 108, 97};
.global .align 1 .b8 $str$2[10] = {104, 111, 108, 97, 97, 97, 97, 97, 97};

.visible .entry _Z6kernelPfS_S_ii(
	.param .u64 .ptr .align 1 _Z6kernelPfS_S_ii_param_0,
	.param .u64 .ptr .align 1 _Z6kernelPfS_S_ii_param_1,
	.param .u64 .ptr .align 1 _Z6kernelPfS_S_ii_param_2,
	.param .u32 _Z6kernelPfS_S_ii_param_3,
	.param .u32 _Z6kernelPfS_S_ii_param_4
)
{
	.local .align 16 .b8 	__local_depot0[32];
	.reg .b64 	%SP;
	.reg .b64 	%SPL;
	.reg .pred 	%p<2>;
	.reg .b32 	%r<9>;
	.reg .b32 	%f<3>;
	.reg .b64 	%rd<15>;
	.reg .b64 	%fd<3>;

	mov.u64 	%SPL, __local_depot0;
	cvta.local.u64 	%SP, %SPL;
	ld.param.u64 	%rd1, [_Z6kernelPfS_S_ii_param_0];
	ld.param.u64 	%rd2, [_Z6kernelPfS_S_ii_param_1];
	ld.param.u32 	%r3, [_Z6kernelPfS_S_ii_param_4];
	cvta.to.global.u64 	%rd3, %rd2;
	cvta.to.global.u64 	%rd4, %rd1;
	mov.u32 	%r1, %tid.y;
	mov.u32 	%r2, %tid.x;
	mad.lo.s32 	%r4, %r3, %r1, %r2;
	mul.wide.u32 	%rd5, %r4, 4;
	add.s64 	%rd6, %rd4, %rd5;
	ld.global.f32 	%f1, [%rd6];
	mul.wide.u32 	%rd7, %r2, 4;
	add.s64 	%rd8, %rd3, %rd7;
	ld.global.f32 	%f2, [%rd8];
	setp.neu.f32 	%p1, %f1, %f2;
	@%p1 bra 	$L__BB0_2;
	add.u64 	%rd9, %SP, 0;
	add.u64 	%rd10, %SPL, 0;
	cvt.f64.f32 	%fd1, %f1;
	cvt.f64.f32 	%fd2, %f2;
	st.local.v2.u32 	[%rd10], {%r1, %r2};
	st.local.f64 	[%rd10+8], %fd1;
	st.local.u32 	[%rd10+16], %r2;
	st.local.f64 	[%rd10+24], %fd2;
	mov.u64 	%rd11, $str;
	cvta.global.u64 	%rd12, %rd11;
	{ // callseq 0, 0
	.param .b64 param0;
	st.param.b64 	[param0], %rd12;
	.param .b64 param1;
	st.param.b64 	[param1], %rd9;
	.param .b32 retval0;
	call.uni (retval0), 
	vprintf, 
	(
	param0, 
	param1
	);
	ld.param.b32 	%r5, [retval0];
	} // callseq 0
$L__BB0_2:
	mov.u64 	%rd13, $str$1;
	cvta.global.u64 	%rd14, %rd13;
	{ // callseq 1, 0
	.param .b64 param0;
	st.param.b64 	[param0], %rd14;
	.param .b64 param1;
	st.param.b64 	[param1], 0;
	.param .b32 retval0;
	call.uni (retval0), 
	vprintf, 
	(
	param0, 
	param1
	);
	ld.param.b32 	%r7, [retval0];
	} // callseq 1
	ret;

}
	// .globl	_Z7kernel1v
.visible .entry _Z7kernel1v()
{
	.reg .b32 	%r<3>;
	.reg .b64 	%rd<3>;

	mov.u64 	%rd1, $str$2;
	cvta.global.u64 	%rd2, %rd1;
	{ // callseq 2, 0
	.param .b64 param0;
	st.param.b64 	[param0], %rd2;
	.param .b64 param1;
	st.param.b64 	[param1], 0;
	.param .b32 retval0;
	call.uni (retval0), 
	vprintf, 
	(
	param0, 
	param1
	);
	ld.param.b32 	%r1, [retval0];
	} // callseq 2
	ret;

}


// ===== COMPILED SASS (sm_100) =====

	.target	sm_100

	.elftype	@"ET_EXEC"


//--------------------- .note.nv.tkinfo           --------------------------
	.section	.note.nv.tkinfo,"",@"SHT_NOTE"
	.sectionflags	@"SHF_NOTE_NV_TKINFO"
	.tkinfo
        /*0018*/ 	.word	0x00000002
        /*0030*/ 	.string	""
        /*0030*/ 	.string	"ptxas"
        /*0030*/ 	.string	"Cuda compilation tools, release 13.0, V13.0.88"
        /*0030*/ 	.string	"Build cuda_13.0.r13.0/compiler.36424714_0"
        /*0030*/ 	.string	"-arch sm_100 -m 64 "



//--------------------- .note.nv.cuinfo           --------------------------
	.section	.note.nv.cuinfo,"",@"SHT_NOTE"
	.sectionflags	@"SHF_NOTE_NV_CUINFO"
        /*0018*/ 	.short	0x0002
        /*001a*/ 	.short	0x0064
        /*001c*/ 	.short	0x0082
	.zero		2


//--------------------- .nv.info                  --------------------------
	.section	.nv.info,"",@"SHT_CUDA_INFO"
	.align	4


	//----- nvinfo : EIATTR_REGCOUNT
	.align		4
        /*0000*/ 	.byte	0x04, 0x2f
        /*0002*/ 	.short	(.L_4 - .L_3)
	.align		4
.L_3:
        /*0004*/ 	.word	index@(_Z6kernelPfS_S_ii)
        /*0008*/ 	.word	0x00000018


	//----- nvinfo : EIATTR_FRAME_SIZE
	.align		4
.L_4:
        /*000c*/ 	.byte	0x04, 0x11
        /*000e*/ 	.short	(.L_6 - .L_5)
	.align		4
.L_5:
        /*0010*/ 	.word	index@(_Z6kernelPfS_S_ii)
        /*0014*/ 	.word	0x00000020


	//----- nvinfo : EIATTR_REGCOUNT
	.align		4
.L_6:
        /*0018*/ 	.byte	0x04, 0x2f
        /*001a*/ 	.short	(.L_8 - .L_7)
	.align		4
.L_7:
        /*001c*/ 	.word	index@(_Z7kernel1v)
        /*0020*/ 	.word	0x00000018


	//----- nvinfo : EIATTR_FRAME_SIZE
	.align		4
.L_8:
        /*0024*/ 	.byte	0x04, 0x11
        /*0026*/ 	.short	(.L_10 - .L_9)
	.align		4
.L_9:
        /*0028*/ 	.word	index@(_Z7kernel1v)
        /*002c*/ 	.word	0x00000000


	//----- nvinfo : EIATTR_MIN_STACK_SIZE
	.align		4
.L_10:
        /*0030*/ 	.byte	0x04, 0x12
        /*0032*/ 	.short	(.L_12 - .L_11)
	.align		4
.L_11:
        /*0034*/ 	.word	index@(_Z7kernel1v)
        /*0038*/ 	.word	0x00000000


	//----- nvinfo : EIATTR_MIN_STACK_SIZE
	.align		4
.L_12:
        /*003c*/ 	.byte	0x04, 0x12
        /*003e*/ 	.short	(.L_14 - .L_13)
	.align		4
.L_13:
        /*0040*/ 	.word	index@(_Z6kernelPfS_S_ii)
        /*0044*/ 	.word	0x00000020
.L_14:


//--------------------- .nv.compat                --------------------------
	.section	.nv.compat,"",@"SHT_CUDA_COMPAT_INFO"
	.align	4
        /*0000*/ 	.byte	0x02, 0x09, 0x00, 0x00, 0x02, 0x02, 0x01, 0x00, 0x02, 0x05, 0x05, 0x00, 0x03, 0x07, 0x01, 0x01
        /*0010*/ 	.byte	0x02, 0x03, 0x00, 0x00, 0x02, 0x06, 0x01, 0x00, 0x04, 0x0b, 0x08, 0x00, 0x09, 0x00, 0x00, 0x00
        /*0020*/ 	.byte	0x00, 0x00, 0x00, 0x00


//--------------------- .nv.info._Z7kernel1v      --------------------------
	.section	.nv.info._Z7kernel1v,"",@"SHT_CUDA_INFO"
	.sectionflags	@""
	.align	4


	//----- nvinfo : EIATTR_CUDA_API_VERSION
	.align		4
        /*0000*/ 	.byte	0x04, 0x37
        /*0002*/ 	.short	(.L_16 - .L_15)
.L_15:
        /*0004*/ 	.word	0x00000082


	//----- nvinfo : EIATTR_SPARSE_MMA_MASK
	.align		4
.L_16:
        /*0008*/ 	.byte	0x03, 0x50
        /*000a*/ 	.short	0x0000


	//----- nvinfo : EIATTR_MAXREG_COUNT
	.align		4
        /*000c*/ 	.byte	0x03, 0x1b
        /*000e*/ 	.short	0x00ff


	//----- nvinfo : EIATTR_EXTERNS
	.align		4
        /*0010*/ 	.byte	0x04, 0x0f
        /*0012*/ 	.short	(.L_18 - .L_17)


	//   ....[0]....
	.align		4
.L_17:
        /*0014*/ 	.word	index@(vprintf)


	//----- nvinfo : EIATTR_MERCURY_ISA_VERSION
	.align		4
.L_18:
        /*0018*/ 	.byte	0x03, 0x5f
        /*001a*/ 	.short	0x0101


	//----- nvinfo : EIATTR_VRC_CTA_INIT_COUNT
	.align		4
        /*001c*/ 	.byte	0x02, 0x4a
	.zero		1
	.zero		1


	//----- nvinfo : EIATTR_SYSCALL_OFFSETS
	.align		4
        /*0020*/ 	.byte	0x04, 0x46
        /*0022*/ 	.short	(.L_20 - .L_19)


	//   ....[0]....
.L_19:
        /*0024*/ 	.word	0x00000080


	//----- nvinfo : EIATTR_EXIT_INSTR_OFFSETS
	.align		4
.L_20:
        /*0028*/ 	.byte	0x04, 0x1c
        /*002a*/ 	.short	(.L_22 - .L_21)


	//   ....[0]....
.L_21:
        /*002c*/ 	.word	0x00000090


	//----- nvinfo : EIATTR_SW_WAR
	.align		4
.L_22:
        /*0030*/ 	.byte	0x04, 0x36
        /*0032*/ 	.short	(.L_24 - .L_23)
.L_23:
        /*0034*/ 	.word	0x00000008
.L_24:


//--------------------- .nv.info._Z6kernelPfS_S_ii --------------------------
	.section	.nv.info._Z6kernelPfS_S_ii,"",@"SHT_CUDA_INFO"
	.sectionflags	@""
	.align	4


	//----- nvinfo : EIATTR_CUDA_API_VERSION
	.align		4
        /*0000*/ 	.byte	0x04, 0x37
        /*0002*/ 	.short	(.L_26 - .L_25)
.L_25:
        /*0004*/ 	.word	0x00000082


	//----- nvinfo : EIATTR_KPARAM_INFO
	.align		4
.L_26:
        /*0008*/ 	.byte	0x04, 0x17
        /*000a*/ 	.short	(.L_28 - .L_27)
.L_27:
        /*000c*/ 	.word	0x00000000
        /*0010*/ 	.short	0x0004
        /*0012*/ 	.short	0x001c
        /*0014*/ 	.byte	0x00, 0xf0, 0x11, 0x00


	//----- nvinfo : EIATTR_KPARAM_INFO
	.align		4
.L_28:
        /*0018*/ 	.byte	0x04, 0x17
        /*001a*/ 	.short	(.L_30 - .L_29)
.L_29:
        /*001c*/ 	.word	0x00000000
        /*0020*/ 	.short	0x0003
        /*0022*/ 	.short	0x0018
        /*0024*/ 	.byte	0x00, 0xf0, 0x11, 0x00


	//----- nvinfo : EIATTR_KPARAM_INFO
	.align		4
.L_30:
        /*0028*/ 	.byte	0x04, 0x17
        /*002a*/ 	.short	(.L_32 - .L_31)
.L_31:
        /*002c*/ 	.word	0x00000000
        /*0030*/ 	.short	0x0002
        /*0032*/ 	.short	0x0010
        /*0034*/ 	.byte	0x00, 0xf5, 0x21, 0x00


	//----- nvinfo : EIATTR_KPARAM_INFO
	.align		4
.L_32:
        /*0038*/ 	.byte	0x04, 0x17
        /*003a*/ 	.short	(.L_34 - .L_33)
.L_33:
        /*003c*/ 	.word	0x00000000
        /*0040*/ 	.short	0x0001
        /*0042*/ 	.short	0x0008
        /*0044*/ 	.byte	0x00, 0xf5, 0x21, 0x00


	//----- nvinfo : EIATTR_KPARAM_INFO
	.align		4
.L_34:
        /*0048*/ 	.byte	0x04, 0x17
        /*004a*/ 	.short	(.L_36 - .L_35)
.L_35:
        /*004c*/ 	.word	0x00000000
        /*0050*/ 	.short	0x0000
        /*0052*/ 	.short	0x0000
        /*0054*/ 	.byte	0x00, 0xf5, 0x21, 0x00


	//----- nvinfo : EIATTR_SPARSE_MMA_MASK
	.align		4
.L_36:
        /*0058*/ 	.byte	0x03, 0x50
        /*005a*/ 	.short	0x0000


	//----- nvinfo : EIATTR_MAXREG_COUNT
	.align		4
        /*005c*/ 	.byte	0x03, 0x1b
        /*005e*/ 	.short	0x00ff


	//----- nvinfo : EIATTR_EXTERNS
	.align		4
        /*0060*/ 	.byte	0x04, 0x0f
        /*0062*/ 	.short	(.L_38 - .L_37)


	//   ....[0]....
	.align		4
.L_37:
        /*0064*/ 	.word	index@(vprintf)


	//----- nvinfo : EIATTR_MERCURY_ISA_VERSION
	.align		4
.L_38:
        /*0068*/ 	.byte	0x03, 0x5f
        /*006a*/ 	.short	0x0101


	//----- nvinfo : EIATTR_VRC_CTA_INIT_COUNT
	.align		4
        /*006c*/ 	.byte	0x02, 0x4a
	.zero		1
	.zero		1


	//----- nvinfo : EIATTR_SYSCALL_OFFSETS
	.align		4
        /*0070*/ 	.byte	0x04, 0x46
        /*0072*/ 	.short	(.L_40 - .L_39)


	//   ....[0]....
.L_39:
        /*0074*/ 	.word	0x00000200


	//   ....[1]....
        /*0078*/ 	.word	0x00000290


	//----- nvinfo : EIATTR_EXIT_INSTR_OFFSETS
	.align		4
.L_40:
        /*007c*/ 	.byte	0x04, 0x1c
        /*007e*/ 	.short	(.L_42 - .L_41)


	//   ....[0]....
.L_41:
        /*0080*/ 	.word	0x000002a0


	//----- nvinfo : EIATTR_CRS_STACK_SIZE
	.align		4
.L_42:
        /*0084*/ 	.byte	0x04, 0x1e
        /*0086*/ 	.short	(.L_44 - .L_43)
.L_43:
        /*0088*/ 	.word	0x00000000


	//----- nvinfo : EIATTR_CBANK_PARAM_SIZE
	.align		4
.L_44:
        /*008c*/ 	.byte	0x03, 0x19
        /*008e*/ 	.short	0x0020


	//----- nvinfo : EIATTR_PARAM_CBANK
	.align		4
        /*0090*/ 	.byte	0x04, 0x0a
        /*0092*/ 	.short	(.L_46 - .L_45)
	.align		4
.L_45:
        /*0094*/ 	.word	index@(.nv.constant0._Z6kernelPfS_S_ii)
        /*0098*/ 	.short	0x0380
        /*009a*/ 	.short	0x0020


	//----- nvinfo : EIATTR_SW_WAR
	.align		4
.L_46:
        /*009c*/ 	.byte	0x04, 0x36
        /*009e*/ 	.short	(.L_48 - .L_47)
.L_47:
        /*00a0*/ 	.word	0x00000008
.L_48:


//--------------------- .nv.callgraph             --------------------------
	.section	.nv.callgraph,"",@"SHT_CUDA_CALLGRAPH"
	.align	4
	.sectionentsize	8
	.align		4
        /*0000*/ 	.word	0x00000000
	.align		4
        /*0004*/ 	.word	0xffffffff
	.align		4
        /*0008*/ 	.word	index@(_Z7kernel1v)
	.align		4
        /*000c*/ 	.word	index@(vprintf)
	.align		4
        /*0010*/ 	.word	index@(_Z6kernelPfS_S_ii)
	.align		4
        /*0014*/ 	.word	index@(vprintf)
	.align		4
        /*0018*/ 	.word	0x00000000
	.align		4
        /*001c*/ 	.word	0xfffffffe
	.align		4
        /*0020*/ 	.word	0x00000000
	.align		4
        /*0024*/ 	.word	0xfffffffd
	.align		4
        /*0028*/ 	.word	0x00000000
	.align		4
        /*002c*/ 	.word	0xfffffffc


//--------------------- .nv.constant4             --------------------------
	.section	.nv.constant4,"a",@progbits
	.align	8
	.align		8
.nv.constant4:
        /*0000*/ 	.dword	vprintf
	.align		8
        /*0008*/ 	.dword	$str
	.align		8
        /*0010*/ 	.dword	$str$1
	.align		8
        /*0018*/ 	.dword	$str$2


//--------------------- .text._Z7kernel1v         --------------------------
	.section	.text._Z7kernel1v,"ax",@progbits
	.align	128
        .global         _Z7kernel1v
        .type           _Z7kernel1v,@function
        .size           _Z7kernel1v,(.L_x_6 - _Z7kernel1v)
        .other          _Z7kernel1v,@"STO_CUDA_ENTRY STV_DEFAULT"
_Z7kernel1v:
.text._Z7kernel1v:
[----:B------:R-:W0:Y:S01]  /*0000*/  LDC R1, c[0x0][0x37c] ;  /* 0x0000df00ff017b82 */ /* 0x000e220000000800 */
[----:B------:R-:W-:Y:S01]  /*0010*/  MOV R0, 0x0 ;  /* 0x0000000000007802 */ /* 0x000fe20000000f00 */
[----:B------:R-:W1:Y:S01]  /*0020*/  LDCU.64 UR4, c[0x4][0x18] ;  /* 0x01000300ff0477ac */ /* 0x000e620008000a00 */
[----:B------:R-:W-:-:S05]  /*0030*/  CS2R R6, SRZ ;  /* 0x0000000000067805 */ /* 0x000fca000001ff00 */
[----:B------:R2:W3:Y:S01]  /*0040*/  LDC.64 R2, c[0x4][R0] ;  /* 0x0100000000027b82 */ /* 0x0004e20000000a00 */
[----:B-1----:R-:W-:Y:S02]  /*0050*/  IMAD.U32 R4, RZ, RZ, UR4 ;  /* 0x00000004ff047e24 */ /* 0x002fe4000f8e00ff */
[----:B--2---:R-:W-:-:S07]  /*0060*/  IMAD.U32 R5, RZ, RZ, UR5 ;  /* 0x00000005ff057e24 */ /* 0x004fce000f8e00ff */
[----:B------:R-:W-:-:S07]  /*0070*/  LEPC R20, `(.L_x_0) ;  /* 0x000000001014794e */ /* 0x000fce0000000000 */
[----:B0--3--:R-:W-:Y:S05]  /*0080*/  CALL.ABS.NOINC R2 ;  /* 0x0000000002007343 */ /* 0x009fea0003c00000 */
.L_x_0:
[----:B------:R-:W-:Y:S05]  /*0090*/  EXIT ;  /* 0x000000000000794d */ /* 0x000fea0003800000 */
.L_x_1:
[----:B------:R-:W-:-:S00]  /*00a0*/  BRA `(.L_x_1) ;  /* 0xfffffffc00fc7947 */ /* 0x000fc0000383ffff */
[----:B------:R-:W-:-:S00]  /*00b0*/  NOP ;  /* 0x0000000000007918 */ /* 0x000fc00000000000 */
        /* <DEDUP_REMOVED lines=12> */
.L_x_6:


//--------------------- .text._Z6kernelPfS_S_ii   --------------------------
	.section	.text._Z6kernelPfS_S_ii,"ax",@progbits
	.align	128
        .global         _Z6kernelPfS_S_ii
        .type           _Z6kernelPfS_S_ii,@function
        .size           _Z6kernelPfS_S_ii,(.L_x_7 - _Z6kernelPfS_S_ii)
        .other          _Z6kernelPfS_S_ii,@"STO_CUDA_ENTRY STV_DEFAULT"
_Z6kernelPfS_S_ii:
.text._Z6kernelPfS_S_ii:
[----:B------:R-:W0:Y:S01]  /*0000*/  LDC R1, c[0x0][0x37c] ;  /* 0x0000df00ff017b82 */ /* 0x000e220000000800 */
[----:B------:R-:W1:Y:S07]  /*0010*/  S2R R12, SR_TID.Y ;  /* 0x00000000000c7919 */ /* 0x000e6e0000002200 */
[----:B------:R-:W2:Y:S01]  /*0020*/  LDC.64 R2, c[0x0][0x388] ;  /* 0x0000e200ff027b82 */ /* 0x000ea20000000a00 */
[----:B------:R-:W1:Y:S01]  /*0030*/  LDCU UR6, c[0x0][0x39c] ;  /* 0x00007380ff0677ac */ /* 0x000e620008000800 */
[----:B0-----:R-:W-:Y:S01]  /*0040*/  VIADD R1, R1, 0xffffffe0 ;  /* 0xffffffe001017836 */ /* 0x001fe20000000000 */
[----:B------:R-:W1:Y:S01]  /*0050*/  S2R R13, SR_TID.X ;  /* 0x00000000000d7919 */ /* 0x000e620000002100 */
[----:B------:R-:W0:Y:S04]  /*0060*/  LDCU.64 UR4, c[0x0][0x358] ;  /* 0x00006b00ff0477ac */ /* 0x000e280008000a00 */
[----:B------:R-:W3:Y:S01]  /*0070*/  LDC.64 R4, c[0x0][0x380] ;  /* 0x0000e000ff047b82 */ /* 0x000ee20000000a00 */
[----:B-1----:R-:W-:-:S02]  /*0080*/  IMAD R7, R12, UR6, R13 ;  /* 0x000000060c077c24 */ /* 0x002fc4000f8e020d */
[----:B--2---:R-:W-:-:S04]  /*0090*/  IMAD.WIDE.U32 R2, R13, 0x4, R2 ;  /* 0x000000040d027825 */ /* 0x004fc800078e0002 */
[----:B---3--:R-:W-:Y:S02]  /*00a0*/  IMAD.WIDE.U32 R4, R7, 0x4, R4 ;  /* 0x0000000407047825 */ /* 0x008fe400078e0004 */
[----:B0-----:R-:W2:Y:S04]  /*00b0*/  LDG.E R3, desc[UR4][R2.64] ;  /* 0x0000000402037981 */ /* 0x001ea8000c1e1900 */
[----:B------:R-:W2:Y:S01]  /*00c0*/  LDG.E R0, desc[UR4][R4.64] ;  /* 0x0000000404007981 */ /* 0x000ea2000c1e1900 */
[----:B------:R-:W0:Y:S01]  /*00d0*/  LDCU UR4, c[0x0][0x2f8] ;  /* 0x00005f00ff0477ac */ /* 0x000e220008000800 */
[----:B------:R-:W-:Y:S01]  /*00e0*/  BSSY.RECONVERGENT B6, `(.L_x_2) ;  /* 0x0000013000067945 */ /* 0x000fe20003800200 */
[----:B------:R-:W1:Y:S01]  /*00f0*/  LDCU UR5, c[0x0][0x2fc] ;  /* 0x00005f80ff0577ac */ /* 0x000e620008000800 */
[----:B0-----:R-:W-:-:S05]  /*0100*/  IADD3 R6, P1, PT, R1, UR4, RZ ;  /* 0x0000000401067c10 */ /* 0x001fca000ff3e0ff */
[----:B-1----:R-:W-:Y:S01]  /*0110*/  IMAD.X R7, RZ, RZ, UR5, P1 ;  /* 0x00000005ff077e24 */ /* 0x002fe200088e06ff */
[----:B--2---:R-:W-:-:S13]  /*0120*/  FSETP.NEU.AND P0, PT, R0, R3, PT ;  /* 0x000000030000720b */ /* 0x004fda0003f0d000 */
[----:B------:R-:W-:Y:S05]  /*0130*/  @P0 BRA `(.L_x_3) ;  /* 0x0000000000340947 */ /* 0x000fea0003800000 */
[----:B------:R-:W0:Y:S01]  /*0140*/  F2F.F64.F32 R8, R0 ;  /* 0x0000000000087310 */ /* 0x000e220000201800 */
[----:B------:R-:W-:Y:S01]  /*0150*/  MOV R10, 0x0 ;  /* 0x00000000000a7802 */ /* 0x000fe20000000f00 */
[----:B------:R1:W-:Y:S01]  /*0160*/  STL.64 [R1], R12 ;  /* 0x0000000c01007387 */ /* 0x0003e20000100a00 */
[----:B------:R-:W2:Y:S03]  /*0170*/  LDCU.64 UR4, c[0x4][0x8] ;  /* 0x01000100ff0477ac */ /* 0x000ea60008000a00 */
[----:B------:R1:W-:Y:S01]  /*0180*/  STL [R1+0x10], R13 ;  /* 0x0000100d01007387 */ /* 0x0003e20000100800 */
[----:B------:R-:W3:Y:S01]  /*0190*/  LDC.64 R10, c[0x4][R10] ;  /* 0x010000000a0a7b82 */ /* 0x000ee20000000a00 */
[----:B------:R-:W4:Y:S02]  /*01a0*/  F2F.F64.F32 R2, R3 ;  /* 0x0000000300027310 */ /* 0x000f240000201800 */
[----:B0-----:R1:W-:Y:S01]  /*01b0*/  STL.64 [R1+0x8], R8 ;  /* 0x0000080801007387 */ /* 0x0013e20000100a00 */
[----:B--2---:R-:W-:Y:S01]  /*01c0*/  IMAD.U32 R4, RZ, RZ, UR4 ;  /* 0x00000004ff047e24 */ /* 0x004fe2000f8e00ff */
[----:B------:R-:W-:-:S02]  /*01d0*/  MOV R5, UR5 ;  /* 0x0000000500057c02 */ /* 0x000fc40008000f00 */
[----:B----4-:R1:W-:Y:S05]  /*01e0*/  STL.64 [R1+0x18], R2 ;  /* 0x0000180201007387 */ /* 0x0103ea0000100a00 */
[----:B------:R-:W-:-:S07]  /*01f0*/  LEPC R20, `(.L_x_3) ;  /* 0x000000001014794e */ /* 0x000fce0000000000 */
[----:B-1-3--:R-:W-:Y:S05]  /*0200*/  CALL.ABS.NOINC R10 ;  /* 0x000000000a007343 */ /* 0x00afea0003c00000 */
.L_x_3:
[----:B------:R-:W-:Y:S05]  /*0210*/  BSYNC.RECONVERGENT B6 ;  /* 0x0000000000067941 */ /* 0x000fea0003800200 */
.L_x_2:
[----:B------:R-:W-:Y:S01]  /*0220*/  MOV R0, 0x0 ;  /* 0x0000000000007802 */ /* 0x000fe20000000f00 */
[----:B------:R-:W0:Y:S01]  /*0230*/  LDCU.64 UR4, c[0x4][0x10] ;  /* 0x01000200ff0477ac */ /* 0x000e220008000a00 */
[----:B------:R-:W-:Y:S02]  /*0240*/  CS2R R6, SRZ ;  /* 0x0000000000067805 */ /* 0x000fe4000001ff00 */
[----:B------:R1:W2:Y:S01]  /*0250*/  LDC.64 R2, c[0x4][R0] ;  /* 0x0100000000027b82 */ /* 0x0002a20000000a00 */
[----:B0-----:R-:W-:Y:S01]  /*0260*/  IMAD.U32 R4, RZ, RZ, UR4 ;  /* 0x00000004ff047e24 */ /* 0x001fe2000f8e00ff */
[----:B-1----:R-:W-:-:S07]  /*0270*/  MOV R5, UR5 ;  /* 0x0000000500057c02 */ /* 0x002fce0008000f00 */
[----:B------:R-:W-:-:S07]  /*0280*/  LEPC R20, `(.L_x_4) ;  /* 0x000000001014794e */ /* 0x000fce0000000000 */
[----:B--2---:R-:W-:Y:S05]  /*0290*/  CALL.ABS.NOINC R2 ;  /* 0x0000000002007343 */ /* 0x004fea0003c00000 */
.L_x_4:
[----:B------:R-:W-:Y:S05]  /*02a0*/  EXIT ;  /* 0x000000000000794d */ /* 0x000fea0003800000 */
.L_x_5:
        /* <DEDUP_REMOVED lines=13> */
.L_x_7:


//--------------------- .nv.global.init           --------------------------
	.section	.nv.global.init,"aw",@progbits
.nv.global.init:
	.type		$str$1,@object
	.size		$str$1,($str$2 - $str$1)
$str$1:
        /*0000*/ 	.byte	0x68, 0x6f, 0x6c, 0x61, 0x00
	.type		$str$2,@object
	.size		$str$2,($str - $str$2)
$str$2:
        /*0005*/ 	.byte	0x68, 0x6f, 0x6c, 0x61, 0x61, 0x61, 0x61, 0x61, 0x61, 0x00
	.type		$str,@object
	.size		$str,(.L_0 - $str)
$str:
        /*000f*/ 	.byte	0x74, 0x68, 0x72, 0x65, 0x61, 0x64, 0x20, 0x79, 0x20, 0x6d, 0x53, 0x65, 0x6d, 0x61, 0x6e, 0x74
        /*001f*/ 	.byte	0x69, 0x63, 0x61, 0x5b, 0x25, 0x69, 0x5d, 0x5b, 0x25, 0x69, 0x5d, 0x3a, 0x20, 0x25, 0x66, 0x20
        /*002f*/ 	.byte	0x3d, 0x20, 0x74, 0x61, 0x72, 0x67, 0x65, 0x74, 0x5b, 0x25, 0x69, 0x5d, 0x3a, 0x20, 0x25, 0x66
        /*003f*/ 	.byte	0x00
.L_0:


//--------------------- .nv.shared.reserved.0     --------------------------
	.section	.nv.shared.reserved.0,"aw",@nobits
	.weak		__nv_reservedSMEM_offset_0_alias
	.size		__nv_reservedSMEM_offset_0_alias, 0, 64
	.other		__nv_reservedSMEM_offset_0_alias,@"STO_CUDA_RESERVED_SHARED STV_DEFAULT"
__nv_reservedSMEM_offset_0_alias:
	.zero		0
	.zero		64


//--------------------- .nv.constant0._Z7kernel1v --------------------------
	.section	.nv.constant0._Z7kernel1v,"a",@progbits
	.sectionflags	@""
	.align	4
.nv.constant0._Z7kernel1v:
	.zero		896


//--------------------- .nv.constant0._Z6kernelPfS_S_ii --------------------------
	.section	.nv.constant0._Z6kernelPfS_S_ii,"a",@progbits
	.sectionflags	@""
	.align	4
.nv.constant0._Z6kernelPfS_S_ii:
	.zero		928


//--------------------- SYMBOLS --------------------------

	.type		.nv.reservedSmem.offset0,@object
	.size		.nv.reservedSmem.offset0,0x4
	.type		vprintf,@function
